//
// Generated by NVIDIA NVVM Compiler
//
// Compiler Build ID: CL-36424714
// Cuda compilation tools, release 13.0, V13.0.88
// Based on NVVM 20.0.0
//

.version 9.0
.target sm_100
.address_size 64

	// .globl	_Z6selectPKdS0_PKiPPdS4_Pi

.visible .entry _Z6selectPKdS0_PKiPPdS4_Pi(
	.param .u64 .ptr .align 1 _Z6selectPKdS0_PKiPPdS4_Pi_param_0,
	.param .u64 .ptr .align 1 _Z6selectPKdS0_PKiPPdS4_Pi_param_1,
	.param .u64 .ptr .align 1 _Z6selectPKdS0_PKiPPdS4_Pi_param_2,
	.param .u64 .ptr .align 1 _Z6selectPKdS0_PKiPPdS4_Pi_param_3,
	.param .u64 .ptr .align 1 _Z6selectPKdS0_PKiPPdS4_Pi_param_4,
	.param .u64 .ptr .align 1 _Z6selectPKdS0_PKiPPdS4_Pi_param_5
)
{
	.reg .pred 	%p<4>;
	.reg .b32 	%r<14>;
	.reg .b64 	%rd<29>;
	.reg .b64 	%fd<10>;

	ld.param.u64 	%rd5, [_Z6selectPKdS0_PKiPPdS4_Pi_param_0];
	ld.param.u64 	%rd6, [_Z6selectPKdS0_PKiPPdS4_Pi_param_1];
	ld.param.u64 	%rd7, [_Z6selectPKdS0_PKiPPdS4_Pi_param_2];
	ld.param.u64 	%rd8, [_Z6selectPKdS0_PKiPPdS4_Pi_param_3];
	ld.param.u64 	%rd9, [_Z6selectPKdS0_PKiPPdS4_Pi_param_4];
	ld.param.u64 	%rd4, [_Z6selectPKdS0_PKiPPdS4_Pi_param_5];
	cvta.to.global.u64 	%rd10, %rd7;
	cvta.to.global.u64 	%rd11, %rd9;
	cvta.to.global.u64 	%rd12, %rd8;
	cvta.to.global.u64 	%rd13, %rd5;
	cvta.to.global.u64 	%rd14, %rd6;
	mov.u32 	%r7, %ctaid.x;
	mov.u32 	%r8, %ntid.x;
	mov.u32 	%r9, %tid.x;
	mad.lo.s32 	%r1, %r7, %r8, %r9;
	mul.wide.u32 	%rd15, %r1, 8;
	add.s64 	%rd16, %rd14, %rd15;
	ld.global.f64 	%fd4, [%rd16];
	neg.f64 	%fd5, %fd4;
	add.s64 	%rd17, %rd13, %rd15;
	ld.global.f64 	%fd6, [%rd17];
	mul.f64 	%fd9, %fd6, %fd5;
	add.s64 	%rd18, %rd12, %rd15;
	ld.global.u64 	%rd19, [%rd18];
	cvta.to.global.u64 	%rd1, %rd19;
	add.s64 	%rd20, %rd11, %rd15;
	ld.global.u64 	%rd2, [%rd20];
	mul.wide.u32 	%rd21, %r1, 4;
	add.s64 	%rd22, %rd10, %rd21;
	ld.global.u32 	%r10, [%rd22];
	add.s32 	%r2, %r10, -1;
	setp.eq.s32 	%p1, %r2, 0;
	mov.b32 	%r13, 0;
	@%p1 bra 	$L__BB0_4;
	cvta.to.global.u64 	%rd3, %rd2;
	mov.b32 	%r12, 0;
$L__BB0_2:
	mul.wide.u32 	%rd23, %r12, 8;
	add.s64 	%rd24, %rd1, %rd23;
	ld.global.f64 	%fd7, [%rd24];
	add.s64 	%rd25, %rd3, %rd23;
	ld.global.f64 	%fd8, [%rd25];
	fma.rn.f64 	%fd9, %fd7, %fd8, %fd9;
	setp.ge.f64 	%p2, %fd9, 0d0000000000000000;
	mov.u32 	%r13, %r12;
	@%p2 bra 	$L__BB0_4;
	add.s32 	%r12, %r12, 1;
	setp.ne.s32 	%p3, %r12, %r2;
	mov.u32 	%r13, %r2;
	@%p3 bra 	$L__BB0_2;
$L__BB0_4:
	cvta.to.global.u64 	%rd26, %rd4;
	add.s64 	%rd28, %rd26, %rd21;
	st.global.u32 	[%rd28], %r13;
	ret;

}


// ===== COMPILED SASS (sm_100) =====

	.target	sm_100

	.elftype	@"ET_EXEC"


//--------------------- .note.nv.tkinfo           --------------------------
	.section	.note.nv.tkinfo,"",@"SHT_NOTE"
	.sectionflags	@"SHF_NOTE_NV_TKINFO"
	.tkinfo
        /*0018*/ 	.word	0x00000002
        /*0030*/ 	.string	""
        /*0030*/ 	.string	"ptxas"
        /*0030*/ 	.string	"Cuda compilation tools, release 13.0, V13.0.88"
        /*0030*/ 	.string	"Build cuda_13.0.r13.0/compiler.36424714_0"
        /*0030*/ 	.string	"-arch sm_100 -m 64 "



//--------------------- .note.nv.cuinfo           --------------------------
	.section	.note.nv.cuinfo,"",@"SHT_NOTE"
	.sectionflags	@"SHF_NOTE_NV_CUINFO"
        /*0018*/ 	.short	0x0002
        /*001a*/ 	.short	0x0064
        /*001c*/ 	.short	0x0082
	.zero		2


//--------------------- .nv.info                  --------------------------
	.section	.nv.info,"",@"SHT_CUDA_INFO"
	.align	4


	//----- nvinfo : EIATTR_REGCOUNT
	.align		4
        /*0000*/ 	.byte	0x04, 0x2f
        /*0002*/ 	.short	(.L_1 - .L_0)
	.align		4
.L_0:
        /*0004*/ 	.word	index@(_Z6selectPKdS0_PKiPPdS4_Pi)
        /*0008*/ 	.word	0x00000012


	//----- nvinfo : EIATTR_FRAME_SIZE
	.align		4
.L_1:
        /*000c*/ 	.byte	0x04, 0x11
        /*000e*/ 	.short	(.L_3 - .L_2)
	.align		4
.L_2:
        /*0010*/ 	.word	index@(_Z6selectPKdS0_PKiPPdS4_Pi)
        /*0014*/ 	.word	0x00000000


	//----- nvinfo : EIATTR_MIN_STACK_SIZE
	.align		4
.L_3:
        /*0018*/ 	.byte	0x04, 0x12
        /*001a*/ 	.short	(.L_5 - .L_4)
	.align		4
.L_4:
        /*001c*/ 	.word	index@(_Z6selectPKdS0_PKiPPdS4_Pi)
        /*0020*/ 	.word	0x00000000
.L_5:


//--------------------- .nv.compat                --------------------------
	.section	.nv.compat,"",@"SHT_CUDA_COMPAT_INFO"
	.align	4
        /*0000*/ 	.byte	0x02, 0x09, 0x00, 0x00, 0x02, 0x02, 0x01, 0x00, 0x02, 0x05, 0x05, 0x00, 0x03, 0x07, 0x01, 0x01
        /*0010*/ 	.byte	0x02, 0x03, 0x00, 0x00, 0x02, 0x06, 0x01, 0x00, 0x04, 0x0b, 0x08, 0x00, 0x01, 0x00, 0x00, 0x00
        /*0020*/ 	.byte	0x00, 0x00, 0x00, 0x00


//--------------------- .nv.info._Z6selectPKdS0_PKiPPdS4_Pi --------------------------
	.section	.nv.info._Z6selectPKdS0_PKiPPdS4_Pi,"",@"SHT_CUDA_INFO"
	.sectionflags	@""
	.align	4


	//----- nvinfo : EIATTR_CUDA_API_VERSION
	.align		4
        /*0000*/ 	.byte	0x04, 0x37
        /*0002*/ 	.short	(.L_7 - .L_6)
.L_6:
        /*0004*/ 	.word	0x00000082


	//----- nvinfo : EIATTR_KPARAM_INFO
	.align		4
.L_7:
        /*0008*/ 	.byte	0x04, 0x17
        /*000a*/ 	.short	(.L_9 - .L_8)
.L_8:
        /*000c*/ 	.word	0x00000000
        /*0010*/ 	.short	0x0005
        /*0012*/ 	.short	0x0028
        /*0014*/ 	.byte	0x00, 0xf5, 0x21, 0x00


	//----- nvinfo : EIATTR_KPARAM_INFO
	.align		4
.L_9:
        /*0018*/ 	.byte	0x04, 0x17
        /*001a*/ 	.short	(.L_11 - .L_10)
.L_10:
        /*001c*/ 	.word	0x00000000
        /*0020*/ 	.short	0x0004
        /*0022*/ 	.short	0x0020
        /*0024*/ 	.byte	0x00, 0xf5, 0x21, 0x00


	//----- nvinfo : EIATTR_KPARAM_INFO
	.align		4
.L_11:
        /*0028*/ 	.byte	0x04, 0x17
        /*002a*/ 	.short	(.L_13 - .L_12)
.L_12:
        /*002c*/ 	.word	0x00000000
        /*0030*/ 	.short	0x0003
        /*0032*/ 	.short	0x0018
        /*0034*/ 	.byte	0x00, 0xf5, 0x21, 0x00


	//----- nvinfo : EIATTR_KPARAM_INFO
	.align		4
.L_13:
        /*0038*/ 	.byte	0x04, 0x17
        /*003a*/ 	.short	(.L_15 - .L_14)
.L_14:
        /*003c*/ 	.word	0x00000000
        /*0040*/ 	.short	0x0002
        /*0042*/ 	.short	0x0010
        /*0044*/ 	.byte	0x00, 0xf5, 0x21, 0x00


	//----- nvinfo : EIATTR_KPARAM_INFO
	.align		4
.L_15:
        /*0048*/ 	.byte	0x04, 0x17
        /*004a*/ 	.short	(.L_17 - .L_16)
.L_16:
        /*004c*/ 	.word	0x00000000
        /*0050*/ 	.short	0x0001
        /*0052*/ 	.short	0x0008
        /*0054*/ 	.byte	0x00, 0xf5, 0x21, 0x00


	//----- nvinfo : EIATTR_KPARAM_INFO
	.align		4
.L_17:
        /*0058*/ 	.byte	0x04, 0x17
        /*005a*/ 	.short	(.L_19 - .L_18)
.L_18:
        /*005c*/ 	.word	0x00000000
        /*0060*/ 	.short	0x0000
        /*0062*/ 	.short	0x0000
        /*0064*/ 	.byte	0x00, 0xf5, 0x21, 0x00


	//----- nvinfo : EIATTR_SPARSE_MMA_MASK
	.align		4
.L_19:
        /*0068*/ 	.byte	0x03, 0x50
        /*006a*/ 	.short	0x0000


	//----- nvinfo : EIATTR_MAXREG_COUNT
	.align		4
        /*006c*/ 	.byte	0x03, 0x1b
        /*006e*/ 	.short	0x00ff


	//----- nvinfo : EIATTR_MERCURY_ISA_VERSION
	.align		4
        /*0070*/ 	.byte	0x03, 0x5f
        /*0072*/ 	.short	0x0101


	//----- nvinfo : EIATTR_VRC_CTA_INIT_COUNT
	.align		4
        /*0074*/ 	.byte	0x02, 0x4a
	.zero		1
	.zero		1


	//----- nvinfo : EIATTR_EXIT_INSTR_OFFSETS
	.align		4
        /*0078*/ 	.byte	0x04, 0x1c
        /*007a*/ 	.short	(.L_21 - .L_20)


	//   ....[0]....
.L_20:
        /*007c*/ 	.word	0x000002b0


	//----- nvinfo : EIATTR_CRS_STACK_SIZE
	.align		4
.L_21:
        /*0080*/ 	.byte	0x04, 0x1e
        /*0082*/ 	.short	(.L_23 - .L_22)
.L_22:
        /*0084*/ 	.word	0x00000000


	//----- nvinfo : EIATTR_CBANK_PARAM_SIZE
	.align		4
.L_23:
        /*0088*/ 	.byte	0x03, 0x19
        /*008a*/ 	.short	0x0030


	//----- nvinfo : EIATTR_PARAM_CBANK
	.align		4
        /*008c*/ 	.byte	0x04, 0x0a
        /*008e*/ 	.short	(.L_25 - .L_24)
	.align		4
.L_24:
        /*0090*/ 	.word	index@(.nv.constant0._Z6selectPKdS0_PKiPPdS4_Pi)
        /*0094*/ 	.short	0x0380
        /*0096*/ 	.short	0x0030


	//----- nvinfo : EIATTR_SW_WAR
	.align		4
.L_25:
        /*0098*/ 	.byte	0x04, 0x36
        /*009a*/ 	.short	(.L_27 - .L_26)
.L_26:
        /*009c*/ 	.word	0x00000008
.L_27:


//--------------------- .nv.callgraph             --------------------------
	.section	.nv.callgraph,"",@"SHT_CUDA_CALLGRAPH"
	.align	4
	.sectionentsize	8
	.align		4
        /*0000*/ 	.word	0x00000000
	.align		4
        /*0004*/ 	.word	0xffffffff
	.align		4
        /*0008*/ 	.word	0x00000000
	.align		4
        /*000c*/ 	.word	0xfffffffe
	.align		4
        /*0010*/ 	.word	0x00000000
	.align		4
        /*0014*/ 	.word	0xfffffffd
	.align		4
        /*0018*/ 	.word	0x00000000
	.align		4
        /*001c*/ 	.word	0xfffffffc


//--------------------- .text._Z6selectPKdS0_PKiPPdS4_Pi --------------------------
	.section	.text._Z6selectPKdS0_PKiPPdS4_Pi,"ax",@progbits
	.align	128
        .global         _Z6selectPKdS0_PKiPPdS4_Pi
        .type           _Z6selectPKdS0_PKiPPdS4_Pi,@function
        .size           _Z6selectPKdS0_PKiPPdS4_Pi,(.L_x_4 - _Z6selectPKdS0_PKiPPdS4_Pi)
        .other          _Z6selectPKdS0_PKiPPdS4_Pi,@"STO_CUDA_ENTRY STV_DEFAULT"
_Z6selectPKdS0_PKiPPdS4_Pi:
.text._Z6selectPKdS0_PKiPPdS4_Pi:
[----:B------:R-:W-:Y:S01]  /*0000*/  LDC R1, c[0x0][0x37c] ;  /* 0x0000df00ff017b82 */ /* 0x000fe20000000800 */
[----:B------:R-:W0:Y:S07]  /*0010*/  S2R R3, SR_TID.X ;  /* 0x0000000000037919 */ /* 0x000e2e0000002100 */
[----:B------:R-:W0:Y:S01]  /*0020*/  S2UR UR6, SR_CTAID.X ;  /* 0x00000000000679c3 */ /* 0x000e220000002500 */
[----:B------:R-:W1:Y:S07]  /*0030*/  LDCU.64 UR4, c[0x0][0x358] ;  /* 0x00006b00ff0477ac */ /* 0x000e6e0008000a00 */
[----:B------:R-:W0:Y:S08]  /*0040*/  LDC R0, c[0x0][0x360] ;  /* 0x0000d800ff007b82 */ /* 0x000e300000000800 */
[----:B------:R-:W2:Y:S08]  /*0050*/  LDC.64 R10, c[0x0][0x390] ;  /* 0x0000e400ff0a7b82 */ /* 0x000eb00000000a00 */
[----:B------:R-:W3:Y:S08]  /*0060*/  LDC.64 R4, c[0x0][0x388] ;  /* 0x0000e200ff047b82 */ /* 0x000ef00000000a00 */
[----:B------:R-:W4:Y:S01]  /*0070*/  LDC.64 R6, c[0x0][0x380] ;  /* 0x0000e000ff067b82 */ /* 0x000f220000000a00 */
[----:B0-----:R-:W-:-:S04]  /*0080*/  IMAD R0, R0, UR6, R3 ;  /* 0x0000000600007c24 */ /* 0x001fc8000f8e0203 */
[----:B--2---:R-:W-:-:S03]  /*0090*/  IMAD.WIDE.U32 R10, R0, 0x4, R10 ;  /* 0x00000004000a7825 */ /* 0x004fc600078e000a */
[----:B------:R-:W0:Y:S02]  /*00a0*/  LDC.64 R12, c[0x0][0x398] ;  /* 0x0000e600ff0c7b82 */ /* 0x000e240000000a00 */
[----:B-1----:R-:W2:Y:S01]  /*00b0*/  LDG.E R2, desc[UR4][R10.64] ;  /* 0x000000040a027981 */ /* 0x002ea2000c1e1900 */
[----:B---3--:R-:W-:-:S06]  /*00c0*/  IMAD.WIDE.U32 R4, R0, 0x8, R4 ;  /* 0x0000000800047825 */ /* 0x008fcc00078e0004 */
[----:B------:R-:W3:Y:S01]  /*00d0*/  LDG.E.64 R4, desc[UR4][R4.64] ;  /* 0x0000000404047981 */ /* 0x000ee2000c1e1b00 */
[----:B----4-:R-:W-:-:S06]  /*00e0*/  IMAD.WIDE.U32 R6, R0, 0x8, R6 ;  /* 0x0000000800067825 */ /* 0x010fcc00078e0006 */
[----:B------:R-:W3:Y:S01]  /*00f0*/  LDG.E.64 R6, desc[UR4][R6.64] ;  /* 0x0000000406067981 */ /* 0x000ee2000c1e1b00 */
[----:B------:R-:W-:Y:S01]  /*0100*/  BSSY.RECONVERGENT B0, `(.L_x_0) ;  /* 0x0000017000007945 */ /* 0x000fe20003800200 */
[----:B------:R-:W-:Y:S02]  /*0110*/  MOV R15, RZ ;  /* 0x000000ff000f7202 */ /* 0x000fe40000000f00 */
[----:B--2---:R-:W-:-:S04]  /*0120*/  IADD3 R2, PT, PT, R2, -0x1, RZ ;  /* 0xffffffff02027810 */ /* 0x004fc80007ffe0ff */
[----:B------:R-:W-:Y:S01]  /*0130*/  ISETP.NE.AND P0, PT, R2, RZ, PT ;  /* 0x000000ff0200720c */ /* 0x000fe20003f05270 */
[----:B---3--:R-:W-:-:S12]  /*0140*/  DMUL R8, R4, -R6 ;  /* 0x8000000604087228 */ /* 0x008fd80000000000 */
[----:B0-----:R-:W-:Y:S05]  /*0150*/  @!P0 BRA `(.L_x_1) ;  /* 0x0000000000448947 */ /* 0x001fea0003800000 */
[----:B------:R-:W0:Y:S01]  /*0160*/  LDC.64 R6, c[0x0][0x3a0] ;  /* 0x0000e800ff067b82 */ /* 0x000e220000000a00 */
[----:B------:R-:W-:-:S06]  /*0170*/  IMAD.WIDE.U32 R4, R0, 0x8, R12 ;  /* 0x0000000800047825 */ /* 0x000fcc00078e000c */
[----:B------:R-:W5:Y:S01]  /*0180*/  LDG.E.64 R4, desc[UR4][R4.64] ;  /* 0x0000000404047981 */ /* 0x000f62000c1e1b00 */
[----:B0-----:R-:W-:-:S06]  /*0190*/  IMAD.WIDE.U32 R6, R0, 0x8, R6 ;  /* 0x0000000800067825 */ /* 0x001fcc00078e0006 */
[----:B------:R-:W5:Y:S01]  /*01a0*/  LDG.E.64 R6, desc[UR4][R6.64] ;  /* 0x0000000406067981 */ /* 0x000f62000c1e1b00 */
[----:B------:R-:W-:-:S07]  /*01b0*/  MOV R15, RZ ;  /* 0x000000ff000f7202 */ /* 0x000fce0000000f00 */
.L_x_2:
[----:B-----5:R-:W-:-:S04]  /*01c0*/  IMAD.WIDE.U32 R10, R15, 0x8, R4 ;  /* 0x000000080f0a7825 */ /* 0x020fc800078e0004 */
[----:B------:R-:W-:Y:S02]  /*01d0*/  IMAD.WIDE.U32 R12, R15, 0x8, R6 ;  /* 0x000000080f0c7825 */ /* 0x000fe400078e0006 */
[----:B------:R-:W2:Y:S04]  /*01e0*/  LDG.E.64 R10, desc[UR4][R10.64] ;  /* 0x000000040a0a7981 */ /* 0x000ea8000c1e1b00 */
[----:B------:R-:W2:Y:S02]  /*01f0*/  LDG.E.64 R12, desc[UR4][R12.64] ;  /* 0x000000040c0c7981 */ /* 0x000ea4000c1e1b00 */
[----:B--2---:R-:W-:-:S08]  /*0200*/  DFMA R8, R10, R12, R8 ;  /* 0x0000000c0a08722b */ /* 0x004fd00000000008 */
[----:B------:R-:W-:-:S14]  /*0210*/  DSETP.GE.AND P0, PT, R8, RZ, PT ;  /* 0x000000ff0800722a */ /* 0x000fdc0003f06000 */
[----:B------:R-:W-:Y:S05]  /*0220*/  @P0 BRA `(.L_x_1) ;  /* 0x0000000000100947 */ /* 0x000fea0003800000 */
[----:B------:R-:W-:-:S04]  /*0230*/  IADD3 R15, PT, PT, R15, 0x1, RZ ;  /* 0x000000010f0f7810 */ /* 0x000fc80007ffe0ff */
[----:B------:R-:W-:-:S13]  /*0240*/  ISETP.NE.AND P0, PT, R15, R2, PT ;  /* 0x000000020f00720c */ /* 0x000fda0003f05270 */
[----:B------:R-:W-:Y:S05]  /*0250*/  @P0 BRA `(.L_x_2) ;  /* 0xfffffffc00d80947 */ /* 0x000fea000383ffff */
[----:B------:R-:W-:-:S07]  /*0260*/  MOV R15, R2 ;  /* 0x00000002000f7202 */ /* 0x000fce0000000f00 */
.L_x_1:
[----:B------:R-:W-:Y:S05]  /*0270*/  BSYNC.RECONVERGENT B0 ;  /* 0x0000000000007941 */ /* 0x000fea0003800200 */
.L_x_0:
[----:B------:R-:W0:Y:S02]  /*0280*/  LDC.64 R2, c[0x0][0x3a8] ;  /* 0x0000ea00ff027b82 */ /* 0x000e240000000a00 */
[----:B0-----:R-:W-:-:S05]  /*0290*/  IMAD.WIDE.U32 R2, R0, 0x4, R2 ;  /* 0x0000000400027825 */ /* 0x001fca00078e0002 */
[----:B------:R-:W-:Y:S01]  /*02a0*/  STG.E desc[UR4][R2.64], R15 ;  /* 0x0000000f02007986 */ /* 0x000fe2000c101904 */
[----:B------:R-:W-:Y:S05]  /*02b0*/  EXIT ;  /* 0x000000000000794d */ /* 0x000fea0003800000 */
.L_x_3:
[----:B------:R-:W-:-:S00]  /*02c0*/  BRA `(.L_x_3) ;  /* 0xfffffffc00fc7947 */ /* 0x000fc0000383ffff */
[----:B------:R-:W-:-:S00]  /*02d0*/  NOP ;  /* 0x0000000000007918 */ /* 0x000fc00000000000 */
        /* <DEDUP_REMOVED lines=10> */
.L_x_4:


//--------------------- .nv.shared.reserved.0     --------------------------
	.section	.nv.shared.reserved.0,"aw",@nobits
	.weak		__nv_reservedSMEM_offset_0_alias
	.size		__nv_reservedSMEM_offset_0_alias, 0, 64
	.other		__nv_reservedSMEM_offset_0_alias,@"STO_CUDA_RESERVED_SHARED STV_DEFAULT"
__nv_reservedSMEM_offset_0_alias:
	.zero		0
	.zero		64


//--------------------- .nv.constant0._Z6selectPKdS0_PKiPPdS4_Pi --------------------------
	.section	.nv.constant0._Z6selectPKdS0_PKiPPdS4_Pi,"a",@progbits
	.sectionflags	@""
	.align	4
.nv.constant0._Z6selectPKdS0_PKiPPdS4_Pi:
	.zero		944


//--------------------- SYMBOLS --------------------------

	.type		.nv.reservedSmem.offset0,@object
	.size		.nv.reservedSmem.offset0,0x4
